//
// Generated by NVIDIA NVVM Compiler
//
// Compiler Build ID: CL-36424714
// Cuda compilation tools, release 13.0, V13.0.88
// Based on NVVM 20.0.0
//

.version 9.0
.target sm_100
.address_size 64

	// .globl	_Z10cal_devicePfS_S_ii

.visible .entry _Z10cal_devicePfS_S_ii(
	.param .u64 .ptr .align 1 _Z10cal_devicePfS_S_ii_param_0,
	.param .u64 .ptr .align 1 _Z10cal_devicePfS_S_ii_param_1,
	.param .u64 .ptr .align 1 _Z10cal_devicePfS_S_ii_param_2,
	.param .u32 _Z10cal_devicePfS_S_ii_param_3,
	.param .u32 _Z10cal_devicePfS_S_ii_param_4
)
{
	.reg .pred 	%p<4>;
	.reg .b32 	%r<14>;
	.reg .b32 	%f<4>;
	.reg .b64 	%rd<11>;

	ld.param.u64 	%rd1, [_Z10cal_devicePfS_S_ii_param_0];
	ld.param.u64 	%rd2, [_Z10cal_devicePfS_S_ii_param_1];
	ld.param.u64 	%rd3, [_Z10cal_devicePfS_S_ii_param_2];
	ld.param.u32 	%r2, [_Z10cal_devicePfS_S_ii_param_3];
	ld.param.u32 	%r3, [_Z10cal_devicePfS_S_ii_param_4];
	mov.u32 	%r5, %tid.x;
	mov.u32 	%r6, %ctaid.x;
	mov.u32 	%r7, %ntid.x;
	mad.lo.s32 	%r8, %r6, %r7, %r5;
	mov.u32 	%r9, %tid.y;
	mov.u32 	%r10, %ctaid.y;
	mov.u32 	%r11, %ntid.y;
	mad.lo.s32 	%r12, %r10, %r11, %r9;
	mad.lo.s32 	%r1, %r2, %r12, %r8;
	setp.ge.s32 	%p1, %r8, %r2;
	setp.ge.s32 	%p2, %r12, %r3;
	or.pred  	%p3, %p1, %p2;
	@%p3 bra 	$L__BB0_2;
	cvta.to.global.u64 	%rd4, %rd1;
	cvta.to.global.u64 	%rd5, %rd2;
	cvta.to.global.u64 	%rd6, %rd3;
	mul.wide.s32 	%rd7, %r1, 4;
	add.s64 	%rd8, %rd4, %rd7;
	ld.global.f32 	%f1, [%rd8];
	add.s64 	%rd9, %rd5, %rd7;
	ld.global.f32 	%f2, [%rd9];
	add.f32 	%f3, %f1, %f2;
	add.s64 	%rd10, %rd6, %rd7;
	st.global.f32 	[%rd10], %f3;
$L__BB0_2:
	ret;

}


// ===== COMPILED SASS (sm_100) =====

	.target	sm_100

	.elftype	@"ET_EXEC"


//--------------------- .note.nv.tkinfo           --------------------------
	.section	.note.nv.tkinfo,"",@"SHT_NOTE"
	.sectionflags	@"SHF_NOTE_NV_TKINFO"
	.tkinfo
        /*0018*/ 	.word	0x00000002
        /*0030*/ 	.string	""
        /*0030*/ 	.string	"ptxas"
        /*0030*/ 	.string	"Cuda compilation tools, release 13.0, V13.0.88"
        /*0030*/ 	.string	"Build cuda_13.0.r13.0/compiler.36424714_0"
        /*0030*/ 	.string	"-arch sm_100 -m 64 "



//--------------------- .note.nv.cuinfo           --------------------------
	.section	.note.nv.cuinfo,"",@"SHT_NOTE"
	.sectionflags	@"SHF_NOTE_NV_CUINFO"
        /*0018*/ 	.short	0x0002
        /*001a*/ 	.short	0x0064
        /*001c*/ 	.short	0x0082
	.zero		2


//--------------------- .nv.info                  --------------------------
	.section	.nv.info,"",@"SHT_CUDA_INFO"
	.align	4


	//----- nvinfo : EIATTR_REGCOUNT
	.align		4
        /*0000*/ 	.byte	0x04, 0x2f
        /*0002*/ 	.short	(.L_1 - .L_0)
	.align		4
.L_0:
        /*0004*/ 	.word	index@(_Z10cal_devicePfS_S_ii)
        /*0008*/ 	.word	0x0000000c


	//----- nvinfo : EIATTR_FRAME_SIZE
	.align		4
.L_1:
        /*000c*/ 	.byte	0x04, 0x11
        /*000e*/ 	.short	(.L_3 - .L_2)
	.align		4
.L_2:
        /*0010*/ 	.word	index@(_Z10cal_devicePfS_S_ii)
        /*0014*/ 	.word	0x00000000


	//----- nvinfo : EIATTR_MIN_STACK_SIZE
	.align		4
.L_3:
        /*0018*/ 	.byte	0x04, 0x12
        /*001a*/ 	.short	(.L_5 - .L_4)
	.align		4
.L_4:
        /*001c*/ 	.word	index@(_Z10cal_devicePfS_S_ii)
        /*0020*/ 	.word	0x00000000
.L_5:


//--------------------- .nv.compat                --------------------------
	.section	.nv.compat,"",@"SHT_CUDA_COMPAT_INFO"
	.align	4
        /*0000*/ 	.byte	0x02, 0x09, 0x00, 0x00, 0x02, 0x02, 0x01, 0x00, 0x02, 0x05, 0x05, 0x00, 0x03, 0x07, 0x01, 0x01
        /*0010*/ 	.byte	0x02, 0x03, 0x00, 0x00, 0x02, 0x06, 0x01, 0x00, 0x04, 0x0b, 0x08, 0x00, 0x09, 0x00, 0x00, 0x00
        /*0020*/ 	.byte	0x00, 0x00, 0x00, 0x00


//--------------------- .nv.info._Z10cal_devicePfS_S_ii --------------------------
	.section	.nv.info._Z10cal_devicePfS_S_ii,"",@"SHT_CUDA_INFO"
	.sectionflags	@""
	.align	4


	//----- nvinfo : EIATTR_CUDA_API_VERSION
	.align		4
        /*0000*/ 	.byte	0x04, 0x37
        /*0002*/ 	.short	(.L_7 - .L_6)
.L_6:
        /*0004*/ 	.word	0x00000082


	//----- nvinfo : EIATTR_KPARAM_INFO
	.align		4
.L_7:
        /*0008*/ 	.byte	0x04, 0x17
        /*000a*/ 	.short	(.L_9 - .L_8)
.L_8:
        /*000c*/ 	.word	0x00000000
        /*0010*/ 	.short	0x0004
        /*0012*/ 	.short	0x001c
        /*0014*/ 	.byte	0x00, 0xf0, 0x11, 0x00


	//----- nvinfo : EIATTR_KPARAM_INFO
	.align		4
.L_9:
        /*0018*/ 	.byte	0x04, 0x17
        /*001a*/ 	.short	(.L_11 - .L_10)
.L_10:
        /*001c*/ 	.word	0x00000000
        /*0020*/ 	.short	0x0003
        /*0022*/ 	.short	0x0018
        /*0024*/ 	.byte	0x00, 0xf0, 0x11, 0x00


	//----- nvinfo : EIATTR_KPARAM_INFO
	.align		4
.L_11:
        /*0028*/ 	.byte	0x04, 0x17
        /*002a*/ 	.short	(.L_13 - .L_12)
.L_12:
        /*002c*/ 	.word	0x00000000
        /*0030*/ 	.short	0x0002
        /*0032*/ 	.short	0x0010
        /*0034*/ 	.byte	0x00, 0xf5, 0x21, 0x00


	//----- nvinfo : EIATTR_KPARAM_INFO
	.align		4
.L_13:
        /*0038*/ 	.byte	0x04, 0x17
        /*003a*/ 	.short	(.L_15 - .L_14)
.L_14:
        /*003c*/ 	.word	0x00000000
        /*0040*/ 	.short	0x0001
        /*0042*/ 	.short	0x0008
        /*0044*/ 	.byte	0x00, 0xf5, 0x21, 0x00


	//----- nvinfo : EIATTR_KPARAM_INFO
	.align		4
.L_15:
        /*0048*/ 	.byte	0x04, 0x17
        /*004a*/ 	.short	(.L_17 - .L_16)
.L_16:
        /*004c*/ 	.word	0x00000000
        /*0050*/ 	.short	0x0000
        /*0052*/ 	.short	0x0000
        /*0054*/ 	.byte	0x00, 0xf5, 0x21, 0x00


	//----- nvinfo : EIATTR_SPARSE_MMA_MASK
	.align		4
.L_17:
        /*0058*/ 	.byte	0x03, 0x50
        /*005a*/ 	.short	0x0000


	//----- nvinfo : EIATTR_MAXREG_COUNT
	.align		4
        /*005c*/ 	.byte	0x03, 0x1b
        /*005e*/ 	.short	0x00ff


	//----- nvinfo : EIATTR_MERCURY_ISA_VERSION
	.align		4
        /*0060*/ 	.byte	0x03, 0x5f
        /*0062*/ 	.short	0x0101


	//----- nvinfo : EIATTR_VRC_CTA_INIT_COUNT
	.align		4
        /*0064*/ 	.byte	0x02, 0x4a
	.zero		1
	.zero		1


	//----- nvinfo : EIATTR_EXIT_INSTR_OFFSETS
	.align		4
        /*0068*/ 	.byte	0x04, 0x1c
        /*006a*/ 	.short	(.L_19 - .L_18)


	//   ....[0]....
.L_18:
        /*006c*/ 	.word	0x000000d0


	//   ....[1]....
        /*0070*/ 	.word	0x00000190


	//----- nvinfo : EIATTR_CBANK_PARAM_SIZE
	.align		4
.L_19:
        /*0074*/ 	.byte	0x03, 0x19
        /*0076*/ 	.short	0x0020


	//----- nvinfo : EIATTR_PARAM_CBANK
	.align		4
        /*0078*/ 	.byte	0x04, 0x0a
        /*007a*/ 	.short	(.L_21 - .L_20)
	.align		4
.L_20:
        /*007c*/ 	.word	index@(.nv.constant0._Z10cal_devicePfS_S_ii)
        /*0080*/ 	.short	0x0380
        /*0082*/ 	.short	0x0020


	//----- nvinfo : EIATTR_SW_WAR
	.align		4
.L_21:
        /*0084*/ 	.byte	0x04, 0x36
        /*0086*/ 	.short	(.L_23 - .L_22)
.L_22:
        /*0088*/ 	.word	0x00000008
.L_23:


//--------------------- .nv.callgraph             --------------------------
	.section	.nv.callgraph,"",@"SHT_CUDA_CALLGRAPH"
	.align	4
	.sectionentsize	8
	.align		4
        /*0000*/ 	.word	0x00000000
	.align		4
        /*0004*/ 	.word	0xffffffff
	.align		4
        /*0008*/ 	.word	0x00000000
	.align		4
        /*000c*/ 	.word	0xfffffffe
	.align		4
        /*0010*/ 	.word	0x00000000
	.align		4
        /*0014*/ 	.word	0xfffffffd
	.align		4
        /*0018*/ 	.word	0x00000000
	.align		4
        /*001c*/ 	.word	0xfffffffc


//--------------------- .text._Z10cal_devicePfS_S_ii --------------------------
	.section	.text._Z10cal_devicePfS_S_ii,"ax",@progbits
	.align	128
        .global         _Z10cal_devicePfS_S_ii
        .type           _Z10cal_devicePfS_S_ii,@function
        .size           _Z10cal_devicePfS_S_ii,(.L_x_1 - _Z10cal_devicePfS_S_ii)
        .other          _Z10cal_devicePfS_S_ii,@"STO_CUDA_ENTRY STV_DEFAULT"
_Z10cal_devicePfS_S_ii:
.text._Z10cal_devicePfS_S_ii:
[----:B------:R-:W-:Y:S01]  /*0000*/  LDC R1, c[0x0][0x37c] ;  /* 0x0000df00ff017b82 */ /* 0x000fe20000000800 */
[----:B------:R-:W0:Y:S07]  /*0010*/  S2R R3, SR_TID.Y ;  /* 0x0000000000037919 */ /* 0x000e2e0000002200 */
[----:B------:R-:W1:Y:S01]  /*0020*/  LDC R5, c[0x0][0x360] ;  /* 0x0000d800ff057b82 */ /* 0x000e620000000800 */
[----:B------:R-:W2:Y:S01]  /*0030*/  LDCU.64 UR6, c[0x0][0x398] ;  /* 0x00007300ff0677ac */ /* 0x000ea20008000a00 */
[----:B------:R-:W1:Y:S06]  /*0040*/  S2R R0, SR_TID.X ;  /* 0x0000000000007919 */ /* 0x000e6c0000002100 */
[----:B------:R-:W0:Y:S08]  /*0050*/  S2UR UR5, SR_CTAID.Y ;  /* 0x00000000000579c3 */ /* 0x000e300000002600 */
[----:B------:R-:W0:Y:S08]  /*0060*/  LDC R2, c[0x0][0x364] ;  /* 0x0000d900ff027b82 */ /* 0x000e300000000800 */
[----:B------:R-:W1:Y:S01]  /*0070*/  S2UR UR4, SR_CTAID.X ;  /* 0x00000000000479c3 */ /* 0x000e620000002500 */
[----:B0-----:R-:W-:-:S05]  /*0080*/  IMAD R3, R2, UR5, R3 ;  /* 0x0000000502037c24 */ /* 0x001fca000f8e0203 */
[----:B--2---:R-:W-:Y:S01]  /*0090*/  ISETP.GE.AND P0, PT, R3, UR7, PT ;  /* 0x0000000703007c0c */ /* 0x004fe2000bf06270 */
[----:B-1----:R-:W-:-:S04]  /*00a0*/  IMAD R0, R5, UR4, R0 ;  /* 0x0000000405007c24 */ /* 0x002fc8000f8e0200 */
[----:B------:R-:W-:Y:S01]  /*00b0*/  IMAD R9, R3, UR6, R0 ;  /* 0x0000000603097c24 */ /* 0x000fe2000f8e0200 */
[----:B------:R-:W-:-:S13]  /*00c0*/  ISETP.GE.OR P0, PT, R0, UR6, P0 ;  /* 0x0000000600007c0c */ /* 0x000fda0008706670 */
[----:B------:R-:W-:Y:S05]  /*00d0*/  @P0 EXIT ;  /* 0x000000000000094d */ /* 0x000fea0003800000 */
[----:B------:R-:W0:Y:S01]  /*00e0*/  LDC.64 R2, c[0x0][0x380] ;  /* 0x0000e000ff027b82 */ /* 0x000e220000000a00 */
[----:B------:R-:W1:Y:S07]  /*00f0*/  LDCU.64 UR4, c[0x0][0x358] ;  /* 0x00006b00ff0477ac */ /* 0x000e6e0008000a00 */
[----:B------:R-:W2:Y:S08]  /*0100*/  LDC.64 R4, c[0x0][0x388] ;  /* 0x0000e200ff047b82 */ /* 0x000eb00000000a00 */
[----:B------:R-:W3:Y:S01]  /*0110*/  LDC.64 R6, c[0x0][0x390] ;  /* 0x0000e400ff067b82 */ /* 0x000ee20000000a00 */
[----:B0-----:R-:W-:-:S06]  /*0120*/  IMAD.WIDE R2, R9, 0x4, R2 ;  /* 0x0000000409027825 */ /* 0x001fcc00078e0202 */
[----:B-1----:R-:W4:Y:S01]  /*0130*/  LDG.E R2, desc[UR4][R2.64] ;  /* 0x0000000402027981 */ /* 0x002f22000c1e1900 */
[----:B--2---:R-:W-:-:S06]  /*0140*/  IMAD.WIDE R4, R9, 0x4, R4 ;  /* 0x0000000409047825 */ /* 0x004fcc00078e0204 */
[----:B------:R-:W4:Y:S01]  /*0150*/  LDG.E R5, desc[UR4][R4.64] ;  /* 0x0000000404057981 */ /* 0x000f22000c1e1900 */
[----:B---3--:R-:W-:-:S04]  /*0160*/  IMAD.WIDE R6, R9, 0x4, R6 ;  /* 0x0000000409067825 */ /* 0x008fc800078e0206 */
[----:B----4-:R-:W-:-:S05]  /*0170*/  FADD R9, R2, R5 ;  /* 0x0000000502097221 */ /* 0x010fca0000000000 */
[----:B------:R-:W-:Y:S01]  /*0180*/  STG.E desc[UR4][R6.64], R9 ;  /* 0x0000000906007986 */ /* 0x000fe2000c101904 */
[----:B------:R-:W-:Y:S05]  /*0190*/  EXIT ;  /* 0x000000000000794d */ /* 0x000fea0003800000 */
.L_x_0:
[----:B------:R-:W-:-:S00]  /*01a0*/  BRA `(.L_x_0) ;  /* 0xfffffffc00fc7947 */ /* 0x000fc0000383ffff */
[----:B------:R-:W-:-:S00]  /*01b0*/  NOP ;  /* 0x0000000000007918 */ /* 0x000fc00000000000 */
        /* <DEDUP_REMOVED lines=12> */
.L_x_1:


//--------------------- .nv.shared.reserved.0     --------------------------
	.section	.nv.shared.reserved.0,"aw",@nobits
	.weak		__nv_reservedSMEM_offset_0_alias
	.size		__nv_reservedSMEM_offset_0_alias, 0, 64
	.other		__nv_reservedSMEM_offset_0_alias,@"STO_CUDA_RESERVED_SHARED STV_DEFAULT"
__nv_reservedSMEM_offset_0_alias:
	.zero		0
	.zero		64


//--------------------- .nv.constant0._Z10cal_devicePfS_S_ii --------------------------
	.section	.nv.constant0._Z10cal_devicePfS_S_ii,"a",@progbits
	.sectionflags	@""
	.align	4
.nv.constant0._Z10cal_devicePfS_S_ii:
	.zero		928


//--------------------- SYMBOLS --------------------------

	.type		.nv.reservedSmem.offset0,@object
	.size		.nv.reservedSmem.offset0,0x4
